//
// Generated by NVIDIA NVVM Compiler
//
// Compiler Build ID: CL-36424714
// Cuda compilation tools, release 13.0, V13.0.88
// Based on NVVM 20.0.0
//

.version 9.0
.target sm_100
.address_size 64

	// .globl	_Z23unique_idx_calc_thrdIdxPi
.extern .func  (.param .b32 func_retval0) vprintf
(
	.param .b64 vprintf_param_0,
	.param .b64 vprintf_param_1
)
;
.global .align 1 .b8 $str[26] = {116, 104, 114, 101, 97, 100, 73, 100, 120, 58, 32, 37, 100, 44, 32, 118, 97, 108, 117, 101, 58, 32, 37, 100, 10};
.global .align 1 .b8 $str$1[51] = {98, 108, 111, 99, 107, 73, 100, 120, 46, 120, 58, 32, 37, 100, 44, 32, 116, 104, 114, 101, 97, 100, 73, 100, 120, 58, 32, 37, 100, 44, 32, 103, 105, 100, 58, 32, 37, 100, 44, 32, 118, 97, 108, 117, 101, 58, 32, 37, 100, 10};

.visible .entry _Z23unique_idx_calc_thrdIdxPi(
	.param .u64 .ptr .align 1 _Z23unique_idx_calc_thrdIdxPi_param_0
)
{
	.local .align 8 .b8 	__local_depot0[8];
	.reg .b64 	%SP;
	.reg .b64 	%SPL;
	.reg .b32 	%r<5>;
	.reg .b64 	%rd<9>;

	mov.u64 	%SPL, __local_depot0;
	cvta.local.u64 	%SP, %SPL;
	ld.param.u64 	%rd1, [_Z23unique_idx_calc_thrdIdxPi_param_0];
	cvta.to.global.u64 	%rd2, %rd1;
	add.u64 	%rd3, %SP, 0;
	add.u64 	%rd4, %SPL, 0;
	mov.u32 	%r1, %tid.x;
	mul.wide.u32 	%rd5, %r1, 4;
	add.s64 	%rd6, %rd2, %rd5;
	ld.global.u32 	%r2, [%rd6];
	st.local.v2.u32 	[%rd4], {%r1, %r2};
	mov.u64 	%rd7, $str;
	cvta.global.u64 	%rd8, %rd7;
	{ // callseq 0, 0
	.param .b64 param0;
	st.param.b64 	[param0], %rd8;
	.param .b64 param1;
	st.param.b64 	[param1], %rd3;
	.param .b32 retval0;
	call.uni (retval0), 
	vprintf, 
	(
	param0, 
	param1
	);
	ld.param.b32 	%r3, [retval0];
	} // callseq 0
	ret;

}
	// .globl	_Z15unique_gid_calcPi
.visible .entry _Z15unique_gid_calcPi(
	.param .u64 .ptr .align 1 _Z15unique_gid_calcPi_param_0
)
{
	.local .align 16 .b8 	__local_depot1[16];
	.reg .b64 	%SP;
	.reg .b64 	%SPL;
	.reg .b32 	%r<8>;
	.reg .b64 	%rd<9>;

	mov.u64 	%SPL, __local_depot1;
	cvta.local.u64 	%SP, %SPL;
	ld.param.u64 	%rd1, [_Z15unique_gid_calcPi_param_0];
	cvta.to.global.u64 	%rd2, %rd1;
	add.u64 	%rd3, %SP, 0;
	add.u64 	%rd4, %SPL, 0;
	mov.u32 	%r1, %tid.x;
	mov.u32 	%r2, %ctaid.x;
	mov.u32 	%r3, %ntid.x;
	mad.lo.s32 	%r4, %r2, %r3, %r1;
	mul.wide.s32 	%rd5, %r4, 4;
	add.s64 	%rd6, %rd2, %rd5;
	ld.global.u32 	%r5, [%rd6];
	st.local.v4.u32 	[%rd4], {%r2, %r1, %r4, %r5};
	mov.u64 	%rd7, $str$1;
	cvta.global.u64 	%rd8, %rd7;
	{ // callseq 1, 0
	.param .b64 param0;
	st.param.b64 	[param0], %rd8;
	.param .b64 param1;
	st.param.b64 	[param1], %rd3;
	.param .b32 retval0;
	call.uni (retval0), 
	vprintf, 
	(
	param0, 
	param1
	);
	ld.param.b32 	%r6, [retval0];
	} // callseq 1
	ret;

}


// ===== COMPILED SASS (sm_100) =====

	.target	sm_100

	.elftype	@"ET_EXEC"


//--------------------- .note.nv.tkinfo           --------------------------
	.section	.note.nv.tkinfo,"",@"SHT_NOTE"
	.sectionflags	@"SHF_NOTE_NV_TKINFO"
	.tkinfo
        /*0018*/ 	.word	0x00000002
        /*0030*/ 	.string	""
        /*0030*/ 	.string	"ptxas"
        /*0030*/ 	.string	"Cuda compilation tools, release 13.0, V13.0.88"
        /*0030*/ 	.string	"Build cuda_13.0.r13.0/compiler.36424714_0"
        /*0030*/ 	.string	"-arch sm_100 -m 64 "



//--------------------- .note.nv.cuinfo           --------------------------
	.section	.note.nv.cuinfo,"",@"SHT_NOTE"
	.sectionflags	@"SHF_NOTE_NV_CUINFO"
        /*0018*/ 	.short	0x0002
        /*001a*/ 	.short	0x0064
        /*001c*/ 	.short	0x0082
	.zero		2


//--------------------- .nv.info                  --------------------------
	.section	.nv.info,"",@"SHT_CUDA_INFO"
	.align	4


	//----- nvinfo : EIATTR_REGCOUNT
	.align		4
        /*0000*/ 	.byte	0x04, 0x2f
        /*0002*/ 	.short	(.L_3 - .L_2)
	.align		4
.L_2:
        /*0004*/ 	.word	index@(_Z23unique_idx_calc_thrdIdxPi)
        /*0008*/ 	.word	0x00000018


	//----- nvinfo : EIATTR_FRAME_SIZE
	.align		4
.L_3:
        /*000c*/ 	.byte	0x04, 0x11
        /*000e*/ 	.short	(.L_5 - .L_4)
	.align		4
.L_4:
        /*0010*/ 	.word	index@(_Z23unique_idx_calc_thrdIdxPi)
        /*0014*/ 	.word	0x00000008


	//----- nvinfo : EIATTR_REGCOUNT
	.align		4
.L_5:
        /*0018*/ 	.byte	0x04, 0x2f
        /*001a*/ 	.short	(.L_7 - .L_6)
	.align		4
.L_6:
        /*001c*/ 	.word	index@(_Z15unique_gid_calcPi)
        /*0020*/ 	.word	0x00000018


	//----- nvinfo : EIATTR_FRAME_SIZE
	.align		4
.L_7:
        /*0024*/ 	.byte	0x04, 0x11
        /*0026*/ 	.short	(.L_9 - .L_8)
	.align		4
.L_8:
        /*0028*/ 	.word	index@(_Z15unique_gid_calcPi)
        /*002c*/ 	.word	0x00000010


	//----- nvinfo : EIATTR_MIN_STACK_SIZE
	.align		4
.L_9:
        /*0030*/ 	.byte	0x04, 0x12
        /*0032*/ 	.short	(.L_11 - .L_10)
	.align		4
.L_10:
        /*0034*/ 	.word	index@(_Z15unique_gid_calcPi)
        /*0038*/ 	.word	0x00000010


	//----- nvinfo : EIATTR_MIN_STACK_SIZE
	.align		4
.L_11:
        /*003c*/ 	.byte	0x04, 0x12
        /*003e*/ 	.short	(.L_13 - .L_12)
	.align		4
.L_12:
        /*0040*/ 	.word	index@(_Z23unique_idx_calc_thrdIdxPi)
        /*0044*/ 	.word	0x00000008
.L_13:


//--------------------- .nv.compat                --------------------------
	.section	.nv.compat,"",@"SHT_CUDA_COMPAT_INFO"
	.align	4
        /*0000*/ 	.byte	0x02, 0x09, 0x00, 0x00, 0x02, 0x02, 0x01, 0x00, 0x02, 0x05, 0x05, 0x00, 0x03, 0x07, 0x01, 0x01
        /*0010*/ 	.byte	0x02, 0x03, 0x00, 0x00, 0x02, 0x06, 0x01, 0x00, 0x04, 0x0b, 0x08, 0x00, 0x09, 0x00, 0x00, 0x00
        /*0020*/ 	.byte	0x00, 0x00, 0x00, 0x00


//--------------------- .nv.info._Z15unique_gid_calcPi --------------------------
	.section	.nv.info._Z15unique_gid_calcPi,"",@"SHT_CUDA_INFO"
	.sectionflags	@""
	.align	4


	//----- nvinfo : EIATTR_CUDA_API_VERSION
	.align		4
        /*0000*/ 	.byte	0x04, 0x37
        /*0002*/ 	.short	(.L_15 - .L_14)
.L_14:
        /*0004*/ 	.word	0x00000082


	//----- nvinfo : EIATTR_KPARAM_INFO
	.align		4
.L_15:
        /*0008*/ 	.byte	0x04, 0x17
        /*000a*/ 	.short	(.L_17 - .L_16)
.L_16:
        /*000c*/ 	.word	0x00000000
        /*0010*/ 	.short	0x0000
        /*0012*/ 	.short	0x0000
        /*0014*/ 	.byte	0x00, 0xf5, 0x21, 0x00


	//----- nvinfo : EIATTR_SPARSE_MMA_MASK
	.align		4
.L_17:
        /*0018*/ 	.byte	0x03, 0x50
        /*001a*/ 	.short	0x0000


	//----- nvinfo : EIATTR_MAXREG_COUNT
	.align		4
        /*001c*/ 	.byte	0x03, 0x1b
        /*001e*/ 	.short	0x00ff


	//----- nvinfo : EIATTR_EXTERNS
	.align		4
        /*0020*/ 	.byte	0x04, 0x0f
        /*0022*/ 	.short	(.L_19 - .L_18)


	//   ....[0]....
	.align		4
.L_18:
        /*0024*/ 	.word	index@(vprintf)


	//----- nvinfo : EIATTR_MERCURY_ISA_VERSION
	.align		4
.L_19:
        /*0028*/ 	.byte	0x03, 0x5f
        /*002a*/ 	.short	0x0101


	//----- nvinfo : EIATTR_VRC_CTA_INIT_COUNT
	.align		4
        /*002c*/ 	.byte	0x02, 0x4a
	.zero		1
	.zero		1


	//----- nvinfo : EIATTR_SYSCALL_OFFSETS
	.align		4
        /*0030*/ 	.byte	0x04, 0x46
        /*0032*/ 	.short	(.L_21 - .L_20)


	//   ....[0]....
.L_20:
        /*0034*/ 	.word	0x00000150


	//----- nvinfo : EIATTR_EXIT_INSTR_OFFSETS
	.align		4
.L_21:
        /*0038*/ 	.byte	0x04, 0x1c
        /*003a*/ 	.short	(.L_23 - .L_22)


	//   ....[0]....
.L_22:
        /*003c*/ 	.word	0x00000160


	//----- nvinfo : EIATTR_CBANK_PARAM_SIZE
	.align		4
.L_23:
        /*0040*/ 	.byte	0x03, 0x19
        /*0042*/ 	.short	0x0008


	//----- nvinfo : EIATTR_PARAM_CBANK
	.align		4
        /*0044*/ 	.byte	0x04, 0x0a
        /*0046*/ 	.short	(.L_25 - .L_24)
	.align		4
.L_24:
        /*0048*/ 	.word	index@(.nv.constant0._Z15unique_gid_calcPi)
        /*004c*/ 	.short	0x0380
        /*004e*/ 	.short	0x0008


	//----- nvinfo : EIATTR_SW_WAR
	.align		4
.L_25:
        /*0050*/ 	.byte	0x04, 0x36
        /*0052*/ 	.short	(.L_27 - .L_26)
.L_26:
        /*0054*/ 	.word	0x00000008
.L_27:


//--------------------- .nv.info._Z23unique_idx_calc_thrdIdxPi --------------------------
	.section	.nv.info._Z23unique_idx_calc_thrdIdxPi,"",@"SHT_CUDA_INFO"
	.sectionflags	@""
	.align	4


	//----- nvinfo : EIATTR_CUDA_API_VERSION
	.align		4
        /*0000*/ 	.byte	0x04, 0x37
        /*0002*/ 	.short	(.L_29 - .L_28)
.L_28:
        /*0004*/ 	.word	0x00000082


	//----- nvinfo : EIATTR_KPARAM_INFO
	.align		4
.L_29:
        /*0008*/ 	.byte	0x04, 0x17
        /*000a*/ 	.short	(.L_31 - .L_30)
.L_30:
        /*000c*/ 	.word	0x00000000
        /*0010*/ 	.short	0x0000
        /*0012*/ 	.short	0x0000
        /*0014*/ 	.byte	0x00, 0xf5, 0x21, 0x00


	//----- nvinfo : EIATTR_SPARSE_MMA_MASK
	.align		4
.L_31:
        /*0018*/ 	.byte	0x03, 0x50
        /*001a*/ 	.short	0x0000


	//----- nvinfo : EIATTR_MAXREG_COUNT
	.align		4
        /*001c*/ 	.byte	0x03, 0x1b
        /*001e*/ 	.short	0x00ff


	//----- nvinfo : EIATTR_EXTERNS
	.align		4
        /*0020*/ 	.byte	0x04, 0x0f
        /*0022*/ 	.short	(.L_33 - .L_32)


	//   ....[0]....
	.align		4
.L_32:
        /*0024*/ 	.word	index@(vprintf)


	//----- nvinfo : EIATTR_MERCURY_ISA_VERSION
	.align		4
.L_33:
        /*0028*/ 	.byte	0x03, 0x5f
        /*002a*/ 	.short	0x0101


	//----- nvinfo : EIATTR_VRC_CTA_INIT_COUNT
	.align		4
        /*002c*/ 	.byte	0x02, 0x4a
	.zero		1
	.zero		1


	//----- nvinfo : EIATTR_SYSCALL_OFFSETS
	.align		4
        /*0030*/ 	.byte	0x04, 0x46
        /*0032*/ 	.short	(.L_35 - .L_34)


	//   ....[0]....
.L_34:
        /*0034*/ 	.word	0x00000120


	//----- nvinfo : EIATTR_EXIT_INSTR_OFFSETS
	.align		4
.L_35:
        /*0038*/ 	.byte	0x04, 0x1c
        /*003a*/ 	.short	(.L_37 - .L_36)


	//   ....[0]....
.L_36:
        /*003c*/ 	.word	0x00000130


	//----- nvinfo : EIATTR_CBANK_PARAM_SIZE
	.align		4
.L_37:
        /*0040*/ 	.byte	0x03, 0x19
        /*0042*/ 	.short	0x0008


	//----- nvinfo : EIATTR_PARAM_CBANK
	.align		4
        /*0044*/ 	.byte	0x04, 0x0a
        /*0046*/ 	.short	(.L_39 - .L_38)
	.align		4
.L_38:
        /*0048*/ 	.word	index@(.nv.constant0._Z23unique_idx_calc_thrdIdxPi)
        /*004c*/ 	.short	0x0380
        /*004e*/ 	.short	0x0008


	//----- nvinfo : EIATTR_SW_WAR
	.align		4
.L_39:
        /*0050*/ 	.byte	0x04, 0x36
        /*0052*/ 	.short	(.L_41 - .L_40)
.L_40:
        /*0054*/ 	.word	0x00000008
.L_41:


//--------------------- .nv.callgraph             --------------------------
	.section	.nv.callgraph,"",@"SHT_CUDA_CALLGRAPH"
	.align	4
	.sectionentsize	8
	.align		4
        /*0000*/ 	.word	0x00000000
	.align		4
        /*0004*/ 	.word	0xffffffff
	.align		4
        /*0008*/ 	.word	index@(_Z15unique_gid_calcPi)
	.align		4
        /*000c*/ 	.word	index@(vprintf)
	.align		4
        /*0010*/ 	.word	index@(_Z23unique_idx_calc_thrdIdxPi)
	.align		4
        /*0014*/ 	.word	index@(vprintf)
	.align		4
        /*0018*/ 	.word	0x00000000
	.align		4
        /*001c*/ 	.word	0xfffffffe
	.align		4
        /*0020*/ 	.word	0x00000000
	.align		4
        /*0024*/ 	.word	0xfffffffd
	.align		4
        /*0028*/ 	.word	0x00000000
	.align		4
        /*002c*/ 	.word	0xfffffffc


//--------------------- .nv.constant4             --------------------------
	.section	.nv.constant4,"a",@progbits
	.align	8
	.align		8
.nv.constant4:
        /*0000*/ 	.dword	vprintf
	.align		8
        /*0008*/ 	.dword	$str
	.align		8
        /*0010*/ 	.dword	$str$1


//--------------------- .text._Z15unique_gid_calcPi --------------------------
	.section	.text._Z15unique_gid_calcPi,"ax",@progbits
	.align	128
        .global         _Z15unique_gid_calcPi
        .type           _Z15unique_gid_calcPi,@function
        .size           _Z15unique_gid_calcPi,(.L_x_4 - _Z15unique_gid_calcPi)
        .other          _Z15unique_gid_calcPi,@"STO_CUDA_ENTRY STV_DEFAULT"
_Z15unique_gid_calcPi:
.text._Z15unique_gid_calcPi:
[----:B------:R-:W0:Y:S01]  /*0000*/  LDC R1, c[0x0][0x37c] ;  /* 0x0000df00ff017b82 */ /* 0x000e220000000800 */
[----:B------:R-:W1:Y:S07]  /*0010*/  S2R R13, SR_TID.X ;  /* 0x00000000000d7919 */ /* 0x000e6e0000002100 */
[----:B------:R-:W2:Y:S01]  /*0020*/  LDC.64 R2, c[0x0][0x380] ;  /* 0x0000e000ff027b82 */ /* 0x000ea20000000a00 */
[----:B------:R-:W3:Y:S01]  /*0030*/  LDCU UR6, c[0x0][0x2fc] ;  /* 0x00005f80ff0677ac */ /* 0x000ee20008000800 */
[----:B0-----:R-:W-:Y:S01]  /*0040*/  VIADD R1, R1, 0xfffffff0 ;  /* 0xfffffff001017836 */ /* 0x001fe20000000000 */
[----:B------:R-:W1:Y:S01]  /*0050*/  S2R R12, SR_CTAID.X ;  /* 0x00000000000c7919 */ /* 0x000e620000002500 */
[----:B------:R-:W1:Y:S01]  /*0060*/  LDCU UR7, c[0x0][0x360] ;  /* 0x00006c00ff0777ac */ /* 0x000e620008000800 */
[----:B------:R-:W0:Y:S01]  /*0070*/  LDCU.64 UR4, c[0x0][0x358] ;  /* 0x00006b00ff0477ac */ /* 0x000e220008000a00 */
[----:B------:R-:W-:Y:S01]  /*0080*/  MOV R0, 0x0 ;  /* 0x0000000000007802 */ /* 0x000fe20000000f00 */
[----:B------:R-:W4:Y:S01]  /*0090*/  LDCU.64 UR8, c[0x4][0x10] ;  /* 0x01000200ff0877ac */ /* 0x000f220008000a00 */
[----:B-1----:R-:W-:-:S04]  /*00a0*/  IMAD R14, R12, UR7, R13 ;  /* 0x000000070c0e7c24 */ /* 0x002fc8000f8e020d */
[----:B--2---:R-:W-:-:S05]  /*00b0*/  IMAD.WIDE R2, R14, 0x4, R2 ;  /* 0x000000040e027825 */ /* 0x004fca00078e0202 */
[----:B0-----:R-:W2:Y:S01]  /*00c0*/  LDG.E R15, desc[UR4][R2.64] ;  /* 0x00000004020f7981 */ /* 0x001ea2000c1e1900 */
[----:B------:R-:W0:Y:S01]  /*00d0*/  LDCU UR4, c[0x0][0x2f8] ;  /* 0x00005f00ff0477ac */ /* 0x000e220008000800 */
[----:B------:R1:W1:Y:S01]  /*00e0*/  LDC.64 R8, c[0x4][R0] ;  /* 0x0100000000087b82 */ /* 0x0002620000000a00 */
[----:B----4-:R-:W-:Y:S01]  /*00f0*/  IMAD.U32 R4, RZ, RZ, UR8 ;  /* 0x00000008ff047e24 */ /* 0x010fe2000f8e00ff */
[----:B------:R-:W-:Y:S02]  /*0100*/  MOV R5, UR9 ;  /* 0x0000000900057c02 */ /* 0x000fe40008000f00 */
[----:B0-----:R-:W-:-:S04]  /*0110*/  IADD3 R6, P0, PT, R1, UR4, RZ ;  /* 0x0000000401067c10 */ /* 0x001fc8000ff1e0ff */
[----:B---3--:R-:W-:Y:S01]  /*0120*/  IADD3.X R7, PT, PT, RZ, UR6, RZ, P0, !PT ;  /* 0x00000006ff077c10 */ /* 0x008fe200087fe4ff */
[----:B-12---:R0:W-:Y:S08]  /*0130*/  STL.128 [R1], R12 ;  /* 0x0000000c01007387 */ /* 0x0061f00000100c00 */
[----:B------:R-:W-:-:S07]  /*0140*/  LEPC R20, `(.L_x_0) ;  /* 0x000000001014794e */ /* 0x000fce0000000000 */
[----:B0-----:R-:W-:Y:S05]  /*0150*/  CALL.ABS.NOINC R8 ;  /* 0x0000000008007343 */ /* 0x001fea0003c00000 */
.L_x_0:
[----:B------:R-:W-:Y:S05]  /*0160*/  EXIT ;  /* 0x000000000000794d */ /* 0x000fea0003800000 */
.L_x_1:
[----:B------:R-:W-:-:S00]  /*0170*/  BRA `(.L_x_1) ;  /* 0xfffffffc00fc7947 */ /* 0x000fc0000383ffff */
[----:B------:R-:W-:-:S00]  /*0180*/  NOP ;  /* 0x0000000000007918 */ /* 0x000fc00000000000 */
[----:B------:R-:W-:-:S00]  /*0190*/  NOP ;  /* 0x0000000000007918 */ /* 0x000fc00000000000 */
[----:B------:R-:W-:-:S00]  /*01a0*/  NOP ;  /* 0x0000000000007918 */ /* 0x000fc00000000000 */
[----:B------:R-:W-:-:S00]  /*01b0*/  NOP ;  /* 0x0000000000007918 */ /* 0x000fc00000000000 */
[----:B------:R-:W-:-:S00]  /*01c0*/  NOP ;  /* 0x0000000000007918 */ /* 0x000fc00000000000 */
[----:B------:R-:W-:-:S00]  /*01d0*/  NOP ;  /* 0x0000000000007918 */ /* 0x000fc00000000000 */
[----:B------:R-:W-:-:S00]  /*01e0*/  NOP ;  /* 0x0000000000007918 */ /* 0x000fc00000000000 */
[----:B------:R-:W-:-:S00]  /*01f0*/  NOP ;  /* 0x0000000000007918 */ /* 0x000fc00000000000 */
.L_x_4:


//--------------------- .text._Z23unique_idx_calc_thrdIdxPi --------------------------
	.section	.text._Z23unique_idx_calc_thrdIdxPi,"ax",@progbits
	.align	128
        .global         _Z23unique_idx_calc_thrdIdxPi
        .type           _Z23unique_idx_calc_thrdIdxPi,@function
        .size           _Z23unique_idx_calc_thrdIdxPi,(.L_x_5 - _Z23unique_idx_calc_thrdIdxPi)
        .other          _Z23unique_idx_calc_thrdIdxPi,@"STO_CUDA_ENTRY STV_DEFAULT"
_Z23unique_idx_calc_thrdIdxPi:
.text._Z23unique_idx_calc_thrdIdxPi:
[----:B------:R-:W0:Y:S01]  /*0000*/  LDC R1, c[0x0][0x37c] ;  /* 0x0000df00ff017b82 */ /* 0x000e220000000800 */
[----:B------:R-:W1:Y:S07]  /*0010*/  S2R R10, SR_TID.X ;  /* 0x00000000000a7919 */ /* 0x000e6e0000002100 */
[----:B------:R-:W1:Y:S01]  /*0020*/  LDC.64 R2, c[0x0][0x380] ;  /* 0x0000e000ff027b82 */ /* 0x000e620000000a00 */
[----:B------:R-:W2:Y:S01]  /*0030*/  LDCU.64 UR4, c[0x0][0x358] ;  /* 0x00006b00ff0477ac */ /* 0x000ea20008000a00 */
[----:B0-----:R-:W-:Y:S01]  /*0040*/  VIADD R1, R1, 0xfffffff8 ;  /* 0xfffffff801017836 */ /* 0x001fe20000000000 */
[----:B------:R-:W0:Y:S01]  /*0050*/  LDCU.64 UR6, c[0x4][0x8] ;  /* 0x01000100ff0677ac */ /* 0x000e220008000a00 */
[----:B-1----:R-:W-:-:S05]  /*0060*/  IMAD.WIDE.U32 R2, R10, 0x4, R2 ;  /* 0x000000040a027825 */ /* 0x002fca00078e0002 */
[----:B--2---:R-:W2:Y:S01]  /*0070*/  LDG.E R11, desc[UR4][R2.64] ;  /* 0x00000004020b7981 */ /* 0x004ea2000c1e1900 */
[----:B------:R-:W-:Y:S01]  /*0080*/  MOV R0, 0x0 ;  /* 0x0000000000007802 */ /* 0x000fe20000000f00 */
[----:B------:R-:W1:Y:S01]  /*0090*/  LDCU UR4, c[0x0][0x2f8] ;  /* 0x00005f00ff0477ac */ /* 0x000e620008000800 */
[----:B0-----:R-:W-:Y:S01]  /*00a0*/  IMAD.U32 R4, RZ, RZ, UR6 ;  /* 0x00000006ff047e24 */ /* 0x001fe2000f8e00ff */
[----:B------:R-:W-:Y:S01]  /*00b0*/  MOV R5, UR7 ;  /* 0x0000000700057c02 */ /* 0x000fe20008000f00 */
[----:B------:R0:W3:Y:S01]  /*00c0*/  LDC.64 R8, c[0x4][R0] ;  /* 0x0100000000087b82 */ /* 0x0000e20000000a00 */
[----:B------:R-:W4:Y:S01]  /*00d0*/  LDCU UR5, c[0x0][0x2fc] ;  /* 0x00005f80ff0577ac */ /* 0x000f220008000800 */
[----:B-1----:R-:W-:-:S05]  /*00e0*/  IADD3 R6, P0, PT, R1, UR4, RZ ;  /* 0x0000000401067c10 */ /* 0x002fca000ff1e0ff */
[----:B----4-:R-:W-:Y:S01]  /*00f0*/  IMAD.X R7, RZ, RZ, UR5, P0 ;  /* 0x00000005ff077e24 */ /* 0x010fe200080e06ff */
[----:B--23--:R0:W-:Y:S07]  /*0100*/  STL.64 [R1], R10 ;  /* 0x0000000a01007387 */ /* 0x00c1ee0000100a00 */
[----:B------:R-:W-:-:S07]  /*0110*/  LEPC R20, `(.L_x_2) ;  /* 0x000000001014794e */ /* 0x000fce0000000000 */
[----:B0-----:R-:W-:Y:S05]  /*0120*/  CALL.ABS.NOINC R8 ;  /* 0x0000000008007343 */ /* 0x001fea0003c00000 */
.L_x_2:
[----:B------:R-:W-:Y:S05]  /*0130*/  EXIT ;  /* 0x000000000000794d */ /* 0x000fea0003800000 */
.L_x_3:
        /* <DEDUP_REMOVED lines=12> */
.L_x_5:


//--------------------- .nv.global.init           --------------------------
	.section	.nv.global.init,"aw",@progbits
.nv.global.init:
	.type		$str,@object
	.size		$str,($str$1 - $str)
$str:
        /*0000*/ 	.byte	0x74, 0x68, 0x72, 0x65, 0x61, 0x64, 0x49, 0x64, 0x78, 0x3a, 0x20, 0x25, 0x64, 0x2c, 0x20, 0x76
        /*0010*/ 	.byte	0x61, 0x6c, 0x75, 0x65, 0x3a, 0x20, 0x25, 0x64, 0x0a, 0x00
	.type		$str$1,@object
	.size		$str$1,(.L_1 - $str$1)
$str$1:
        /*001a*/ 	.byte	0x62, 0x6c, 0x6f, 0x63, 0x6b, 0x49, 0x64, 0x78, 0x2e, 0x78, 0x3a, 0x20, 0x25, 0x64, 0x2c, 0x20
        /*002a*/ 	.byte	0x74, 0x68, 0x72, 0x65, 0x61, 0x64, 0x49, 0x64, 0x78, 0x3a, 0x20, 0x25, 0x64, 0x2c, 0x20, 0x67
        /*003a*/ 	.byte	0x69, 0x64, 0x3a, 0x20, 0x25, 0x64, 0x2c, 0x20, 0x76, 0x61, 0x6c, 0x75, 0x65, 0x3a, 0x20, 0x25
        /*004a*/ 	.byte	0x64, 0x0a, 0x00
.L_1:


//--------------------- .nv.shared.reserved.0     --------------------------
	.section	.nv.shared.reserved.0,"aw",@nobits
	.weak		__nv_reservedSMEM_offset_0_alias
	.size		__nv_reservedSMEM_offset_0_alias, 0, 64
	.other		__nv_reservedSMEM_offset_0_alias,@"STO_CUDA_RESERVED_SHARED STV_DEFAULT"
__nv_reservedSMEM_offset_0_alias:
	.zero		0
	.zero		64


//--------------------- .nv.constant0._Z15unique_gid_calcPi --------------------------
	.section	.nv.constant0._Z15unique_gid_calcPi,"a",@progbits
	.sectionflags	@""
	.align	4
.nv.constant0._Z15unique_gid_calcPi:
	.zero		904


//--------------------- .nv.constant0._Z23unique_idx_calc_thrdIdxPi --------------------------
	.section	.nv.constant0._Z23unique_idx_calc_thrdIdxPi,"a",@progbits
	.sectionflags	@""
	.align	4
.nv.constant0._Z23unique_idx_calc_thrdIdxPi:
	.zero		904


//--------------------- SYMBOLS --------------------------

	.type		.nv.reservedSmem.offset0,@object
	.size		.nv.reservedSmem.offset0,0x4
	.type		vprintf,@function
